//
// Generated by NVIDIA NVVM Compiler
//
// Compiler Build ID: CL-36424714
// Cuda compilation tools, release 13.0, V13.0.88
// Based on NVVM 20.0.0
//

.version 9.0
.target sm_100
.address_size 64

	// .globl	_Z9vectorSumPiS_S_i

.visible .entry _Z9vectorSumPiS_S_i(
	.param .u64 .ptr .align 1 _Z9vectorSumPiS_S_i_param_0,
	.param .u64 .ptr .align 1 _Z9vectorSumPiS_S_i_param_1,
	.param .u64 .ptr .align 1 _Z9vectorSumPiS_S_i_param_2,
	.param .u32 _Z9vectorSumPiS_S_i_param_3
)
{
	.reg .pred 	%p<2>;
	.reg .b32 	%r<9>;
	.reg .b64 	%rd<11>;

	ld.param.u64 	%rd1, [_Z9vectorSumPiS_S_i_param_0];
	ld.param.u64 	%rd2, [_Z9vectorSumPiS_S_i_param_1];
	ld.param.u64 	%rd3, [_Z9vectorSumPiS_S_i_param_2];
	ld.param.u32 	%r2, [_Z9vectorSumPiS_S_i_param_3];
	mov.u32 	%r3, %ctaid.x;
	mov.u32 	%r4, %ntid.x;
	mov.u32 	%r5, %tid.x;
	mad.lo.s32 	%r1, %r3, %r4, %r5;
	setp.ge.s32 	%p1, %r1, %r2;
	@%p1 bra 	$L__BB0_2;
	cvta.to.global.u64 	%rd4, %rd1;
	cvta.to.global.u64 	%rd5, %rd2;
	cvta.to.global.u64 	%rd6, %rd3;
	mul.wide.s32 	%rd7, %r1, 4;
	add.s64 	%rd8, %rd4, %rd7;
	ld.global.u32 	%r6, [%rd8];
	add.s64 	%rd9, %rd5, %rd7;
	ld.global.u32 	%r7, [%rd9];
	add.s32 	%r8, %r7, %r6;
	add.s64 	%rd10, %rd6, %rd7;
	st.global.u32 	[%rd10], %r8;
$L__BB0_2:
	ret;

}


// ===== COMPILED SASS (sm_100) =====

	.target	sm_100

	.elftype	@"ET_EXEC"


//--------------------- .note.nv.tkinfo           --------------------------
	.section	.note.nv.tkinfo,"",@"SHT_NOTE"
	.sectionflags	@"SHF_NOTE_NV_TKINFO"
	.tkinfo
        /*0018*/ 	.word	0x00000002
        /*0030*/ 	.string	""
        /*0030*/ 	.string	"ptxas"
        /*0030*/ 	.string	"Cuda compilation tools, release 13.0, V13.0.88"
        /*0030*/ 	.string	"Build cuda_13.0.r13.0/compiler.36424714_0"
        /*0030*/ 	.string	"-arch sm_100 -m 64 "



//--------------------- .note.nv.cuinfo           --------------------------
	.section	.note.nv.cuinfo,"",@"SHT_NOTE"
	.sectionflags	@"SHF_NOTE_NV_CUINFO"
        /*0018*/ 	.short	0x0002
        /*001a*/ 	.short	0x0064
        /*001c*/ 	.short	0x0082
	.zero		2


//--------------------- .nv.info                  --------------------------
	.section	.nv.info,"",@"SHT_CUDA_INFO"
	.align	4


	//----- nvinfo : EIATTR_REGCOUNT
	.align		4
        /*0000*/ 	.byte	0x04, 0x2f
        /*0002*/ 	.short	(.L_1 - .L_0)
	.align		4
.L_0:
        /*0004*/ 	.word	index@(_Z9vectorSumPiS_S_i)
        /*0008*/ 	.word	0x0000000c


	//----- nvinfo : EIATTR_FRAME_SIZE
	.align		4
.L_1:
        /*000c*/ 	.byte	0x04, 0x11
        /*000e*/ 	.short	(.L_3 - .L_2)
	.align		4
.L_2:
        /*0010*/ 	.word	index@(_Z9vectorSumPiS_S_i)
        /*0014*/ 	.word	0x00000000


	//----- nvinfo : EIATTR_MIN_STACK_SIZE
	.align		4
.L_3:
        /*0018*/ 	.byte	0x04, 0x12
        /*001a*/ 	.short	(.L_5 - .L_4)
	.align		4
.L_4:
        /*001c*/ 	.word	index@(_Z9vectorSumPiS_S_i)
        /*0020*/ 	.word	0x00000000
.L_5:


//--------------------- .nv.compat                --------------------------
	.section	.nv.compat,"",@"SHT_CUDA_COMPAT_INFO"
	.align	4
        /*0000*/ 	.byte	0x02, 0x09, 0x00, 0x00, 0x02, 0x02, 0x01, 0x00, 0x02, 0x05, 0x05, 0x00, 0x03, 0x07, 0x01, 0x01
        /*0010*/ 	.byte	0x02, 0x03, 0x00, 0x00, 0x02, 0x06, 0x01, 0x00, 0x04, 0x0b, 0x08, 0x00, 0x09, 0x00, 0x00, 0x00
        /*0020*/ 	.byte	0x00, 0x00, 0x00, 0x00


//--------------------- .nv.info._Z9vectorSumPiS_S_i --------------------------
	.section	.nv.info._Z9vectorSumPiS_S_i,"",@"SHT_CUDA_INFO"
	.sectionflags	@""
	.align	4


	//----- nvinfo : EIATTR_CUDA_API_VERSION
	.align		4
        /*0000*/ 	.byte	0x04, 0x37
        /*0002*/ 	.short	(.L_7 - .L_6)
.L_6:
        /*0004*/ 	.word	0x00000082


	//----- nvinfo : EIATTR_KPARAM_INFO
	.align		4
.L_7:
        /*0008*/ 	.byte	0x04, 0x17
        /*000a*/ 	.short	(.L_9 - .L_8)
.L_8:
        /*000c*/ 	.word	0x00000000
        /*0010*/ 	.short	0x0003
        /*0012*/ 	.short	0x0018
        /*0014*/ 	.byte	0x00, 0xf0, 0x11, 0x00


	//----- nvinfo : EIATTR_KPARAM_INFO
	.align		4
.L_9:
        /*0018*/ 	.byte	0x04, 0x17
        /*001a*/ 	.short	(.L_11 - .L_10)
.L_10:
        /*001c*/ 	.word	0x00000000
        /*0020*/ 	.short	0x0002
        /*0022*/ 	.short	0x0010
        /*0024*/ 	.byte	0x00, 0xf5, 0x21, 0x00


	//----- nvinfo : EIATTR_KPARAM_INFO
	.align		4
.L_11:
        /*0028*/ 	.byte	0x04, 0x17
        /*002a*/ 	.short	(.L_13 - .L_12)
.L_12:
        /*002c*/ 	.word	0x00000000
        /*0030*/ 	.short	0x0001
        /*0032*/ 	.short	0x0008
        /*0034*/ 	.byte	0x00, 0xf5, 0x21, 0x00


	//----- nvinfo : EIATTR_KPARAM_INFO
	.align		4
.L_13:
        /*0038*/ 	.byte	0x04, 0x17
        /*003a*/ 	.short	(.L_15 - .L_14)
.L_14:
        /*003c*/ 	.word	0x00000000
        /*0040*/ 	.short	0x0000
        /*0042*/ 	.short	0x0000
        /*0044*/ 	.byte	0x00, 0xf5, 0x21, 0x00


	//----- nvinfo : EIATTR_SPARSE_MMA_MASK
	.align		4
.L_15:
        /*0048*/ 	.byte	0x03, 0x50
        /*004a*/ 	.short	0x0000


	//----- nvinfo : EIATTR_MAXREG_COUNT
	.align		4
        /*004c*/ 	.byte	0x03, 0x1b
        /*004e*/ 	.short	0x00ff


	//----- nvinfo : EIATTR_MERCURY_ISA_VERSION
	.align		4
        /*0050*/ 	.byte	0x03, 0x5f
        /*0052*/ 	.short	0x0101


	//----- nvinfo : EIATTR_VRC_CTA_INIT_COUNT
	.align		4
        /*0054*/ 	.byte	0x02, 0x4a
	.zero		1
	.zero		1


	//----- nvinfo : EIATTR_EXIT_INSTR_OFFSETS
	.align		4
        /*0058*/ 	.byte	0x04, 0x1c
        /*005a*/ 	.short	(.L_17 - .L_16)


	//   ....[0]....
.L_16:
        /*005c*/ 	.word	0x00000070


	//   ....[1]....
        /*0060*/ 	.word	0x00000130


	//----- nvinfo : EIATTR_CBANK_PARAM_SIZE
	.align		4
.L_17:
        /*0064*/ 	.byte	0x03, 0x19
        /*0066*/ 	.short	0x001c


	//----- nvinfo : EIATTR_PARAM_CBANK
	.align		4
        /*0068*/ 	.byte	0x04, 0x0a
        /*006a*/ 	.short	(.L_19 - .L_18)
	.align		4
.L_18:
        /*006c*/ 	.word	index@(.nv.constant0._Z9vectorSumPiS_S_i)
        /*0070*/ 	.short	0x0380
        /*0072*/ 	.short	0x001c


	//----- nvinfo : EIATTR_SW_WAR
	.align		4
.L_19:
        /*0074*/ 	.byte	0x04, 0x36
        /*0076*/ 	.short	(.L_21 - .L_20)
.L_20:
        /*0078*/ 	.word	0x00000008
.L_21:


//--------------------- .nv.callgraph             --------------------------
	.section	.nv.callgraph,"",@"SHT_CUDA_CALLGRAPH"
	.align	4
	.sectionentsize	8
	.align		4
        /*0000*/ 	.word	0x00000000
	.align		4
        /*0004*/ 	.word	0xffffffff
	.align		4
        /*0008*/ 	.word	0x00000000
	.align		4
        /*000c*/ 	.word	0xfffffffe
	.align		4
        /*0010*/ 	.word	0x00000000
	.align		4
        /*0014*/ 	.word	0xfffffffd
	.align		4
        /*0018*/ 	.word	0x00000000
	.align		4
        /*001c*/ 	.word	0xfffffffc


//--------------------- .text._Z9vectorSumPiS_S_i --------------------------
	.section	.text._Z9vectorSumPiS_S_i,"ax",@progbits
	.align	128
        .global         _Z9vectorSumPiS_S_i
        .type           _Z9vectorSumPiS_S_i,@function
        .size           _Z9vectorSumPiS_S_i,(.L_x_1 - _Z9vectorSumPiS_S_i)
        .other          _Z9vectorSumPiS_S_i,@"STO_CUDA_ENTRY STV_DEFAULT"
_Z9vectorSumPiS_S_i:
.text._Z9vectorSumPiS_S_i:
[----:B------:R-:W-:Y:S01]  /*0000*/  LDC R1, c[0x0][0x37c] ;  /* 0x0000df00ff017b82 */ /* 0x000fe20000000800 */
[----:B------:R-:W0:Y:S07]  /*0010*/  S2R R0, SR_TID.X ;  /* 0x0000000000007919 */ /* 0x000e2e0000002100 */
[----:B------:R-:W0:Y:S01]  /*0020*/  S2UR UR4, SR_CTAID.X ;  /* 0x00000000000479c3 */ /* 0x000e220000002500 */
[----:B------:R-:W1:Y:S07]  /*0030*/  LDCU UR5, c[0x0][0x398] ;  /* 0x00007300ff0577ac */ /* 0x000e6e0008000800 */
[----:B------:R-:W0:Y:S02]  /*0040*/  LDC R9, c[0x0][0x360] ;  /* 0x0000d800ff097b82 */ /* 0x000e240000000800 */
[----:B0-----:R-:W-:-:S05]  /*0050*/  IMAD R9, R9, UR4, R0 ;  /* 0x0000000409097c24 */ /* 0x001fca000f8e0200 */
[----:B-1----:R-:W-:-:S13]  /*0060*/  ISETP.GE.AND P0, PT, R9, UR5, PT ;  /* 0x0000000509007c0c */ /* 0x002fda000bf06270 */
[----:B------:R-:W-:Y:S05]  /*0070*/  @P0 EXIT ;  /* 0x000000000000094d */ /* 0x000fea0003800000 */
[----:B------:R-:W0:Y:S01]  /*0080*/  LDC.64 R2, c[0x0][0x380] ;  /* 0x0000e000ff027b82 */ /* 0x000e220000000a00 */
[----:B------:R-:W1:Y:S07]  /*0090*/  LDCU.64 UR4, c[0x0][0x358] ;  /* 0x00006b00ff0477ac */ /* 0x000e6e0008000a00 */
[----:B------:R-:W2:Y:S08]  /*00a0*/  LDC.64 R4, c[0x0][0x388] ;  /* 0x0000e200ff047b82 */ /* 0x000eb00000000a00 */
[----:B------:R-:W3:Y:S01]  /*00b0*/  LDC.64 R6, c[0x0][0x390] ;  /* 0x0000e400ff067b82 */ /* 0x000ee20000000a00 */
[----:B0-----:R-:W-:-:S06]  /*00c0*/  IMAD.WIDE R2, R9, 0x4, R2 ;  /* 0x0000000409027825 */ /* 0x001fcc00078e0202 */
[----:B-1----:R-:W4:Y:S01]  /*00d0*/  LDG.E R2, desc[UR4][R2.64] ;  /* 0x0000000402027981 */ /* 0x002f22000c1e1900 */
[----:B--2---:R-:W-:-:S06]  /*00e0*/  IMAD.WIDE R4, R9, 0x4, R4 ;  /* 0x0000000409047825 */ /* 0x004fcc00078e0204 */
[----:B------:R-:W4:Y:S01]  /*00f0*/  LDG.E R5, desc[UR4][R4.64] ;  /* 0x0000000404057981 */ /* 0x000f22000c1e1900 */
[----:B---3--:R-:W-:Y:S01]  /*0100*/  IMAD.WIDE R6, R9, 0x4, R6 ;  /* 0x0000000409067825 */ /* 0x008fe200078e0206 */
[----:B----4-:R-:W-:-:S05]  /*0110*/  IADD3 R9, PT, PT, R2, R5, RZ ;  /* 0x0000000502097210 */ /* 0x010fca0007ffe0ff */
[----:B------:R-:W-:Y:S01]  /*0120*/  STG.E desc[UR4][R6.64], R9 ;  /* 0x0000000906007986 */ /* 0x000fe2000c101904 */
[----:B------:R-:W-:Y:S05]  /*0130*/  EXIT ;  /* 0x000000000000794d */ /* 0x000fea0003800000 */
.L_x_0:
[----:B------:R-:W-:-:S00]  /*0140*/  BRA `(.L_x_0) ;  /* 0xfffffffc00fc7947 */ /* 0x000fc0000383ffff */
[----:B------:R-:W-:-:S00]  /*0150*/  NOP ;  /* 0x0000000000007918 */ /* 0x000fc00000000000 */
        /* <DEDUP_REMOVED lines=10> */
.L_x_1:


//--------------------- .nv.shared.reserved.0     --------------------------
	.section	.nv.shared.reserved.0,"aw",@nobits
	.weak		__nv_reservedSMEM_offset_0_alias
	.size		__nv_reservedSMEM_offset_0_alias, 0, 64
	.other		__nv_reservedSMEM_offset_0_alias,@"STO_CUDA_RESERVED_SHARED STV_DEFAULT"
__nv_reservedSMEM_offset_0_alias:
	.zero		0
	.zero		64


//--------------------- .nv.constant0._Z9vectorSumPiS_S_i --------------------------
	.section	.nv.constant0._Z9vectorSumPiS_S_i,"a",@progbits
	.sectionflags	@""
	.align	4
.nv.constant0._Z9vectorSumPiS_S_i:
	.zero		924


//--------------------- SYMBOLS --------------------------

	.type		.nv.reservedSmem.offset0,@object
	.size		.nv.reservedSmem.offset0,0x4
